	.headerflags	@"EF_CUDA_TEXMODE_UNIFIED EF_CUDA_64BIT_ADDRESS EF_CUDA_ACCELERATORS EF_CUDA_SM90 EF_CUDA_VIRTUAL_SM(EF_CUDA_SM90)"
	.elftype	@"ET_EXEC"


//--------------------- .nv.info                  --------------------------
	.section	.nv.info,"",@"SHT_CUDA_INFO"
	.align	4


	//----- nvinfo : EIATTR_REGCOUNT
	.align		4
        /*0000*/ 	.byte	0x04, 0x2f
        /*0002*/ 	.short	(.L_3 - .L_2)
	.align		4
.L_2:
        /*0004*/ 	.word	index@(triton_poi_fused__weight_norm_interface_5)
        /*0008*/ 	.word	0x0000000c


	//----- nvinfo : EIATTR_MIN_STACK_SIZE
	.align		4
.L_3:
        /*000c*/ 	.byte	0x04, 0x12
        /*000e*/ 	.short	(.L_5 - .L_4)
	.align		4
.L_4:
        /*0010*/ 	.word	index@(triton_poi_fused__weight_norm_interface_5)
        /*0014*/ 	.word	0x00000000


	//----- nvinfo : EIATTR_FRAME_SIZE
	.align		4
.L_5:
        /*0018*/ 	.byte	0x04, 0x11
        /*001a*/ 	.short	(.L_7 - .L_6)
	.align		4
.L_6:
        /*001c*/ 	.word	index@(triton_poi_fused__weight_norm_interface_5)
        /*0020*/ 	.word	0x00000000


	//----- nvinfo : EIATTR_MIN_STACK_SIZE
	.align		4
.L_7:
        /*0024*/ 	.byte	0x04, 0x12
        /*0026*/ 	.short	(.L_9 - .L_8)
	.align		4
.L_8:
        /*0028*/ 	.word	index@(triton_poi_fused__weight_norm_interface_5)
        /*002c*/ 	.word	0x00000000
.L_9:


//--------------------- .nv.info.triton_poi_fused__weight_norm_interface_5 --------------------------
	.section	.nv.info.triton_poi_fused__weight_norm_interface_5,"",@"SHT_CUDA_INFO"
	.sectionflags	@""
	.align	4


	//----- nvinfo : EIATTR_CUDA_API_VERSION
	.align		4
        /*0000*/ 	.byte	0x04, 0x37
        /*0002*/ 	.short	(.L_11 - .L_10)
.L_10:
        /*0004*/ 	.word	0x0000007c


	//----- nvinfo : EIATTR_KPARAM_INFO
	.align		4
.L_11:
        /*0008*/ 	.byte	0x04, 0x17
        /*000a*/ 	.short	(.L_13 - .L_12)
.L_12:
        /*000c*/ 	.word	0x00000000
        /*0010*/ 	.short	0x0002
        /*0012*/ 	.short	0x0010
        /*0014*/ 	.byte	0x00, 0xf0, 0x11, 0x00


	//----- nvinfo : EIATTR_KPARAM_INFO
	.align		4
.L_13:
        /*0018*/ 	.byte	0x04, 0x17
        /*001a*/ 	.short	(.L_15 - .L_14)
.L_14:
        /*001c*/ 	.word	0x00000000
        /*0020*/ 	.short	0x0001
        /*0022*/ 	.short	0x0008
        /*0024*/ 	.byte	0x00, 0xf4, 0x21, 0x00


	//----- nvinfo : EIATTR_KPARAM_INFO
	.align		4
.L_15:
        /*0028*/ 	.byte	0x04, 0x17
        /*002a*/ 	.short	(.L_17 - .L_16)
.L_16:
        /*002c*/ 	.word	0x00000000
        /*0030*/ 	.short	0x0000
        /*0032*/ 	.short	0x0000
        /*0034*/ 	.byte	0x00, 0xf4, 0x21, 0x00


	//----- nvinfo : EIATTR_SPARSE_MMA_MASK
	.align		4
.L_17:
        /*0038*/ 	.byte	0x03, 0x50
        /*003a*/ 	.short	0x0000


	//----- nvinfo : EIATTR_MAXREG_COUNT
	.align		4
        /*003c*/ 	.byte	0x03, 0x1b
        /*003e*/ 	.short	0x00ff


	//----- nvinfo : EIATTR_EXIT_INSTR_OFFSETS
	.align		4
        /*0040*/ 	.byte	0x04, 0x1c
        /*0042*/ 	.short	(.L_19 - .L_18)


	//   ....[0]....
.L_18:
        /*0044*/ 	.word	0x00000130


	//   ....[1]....
        /*0048*/ 	.word	0x00000170


	//----- nvinfo : EIATTR_REQNTID
	.align		4
.L_19:
        /*004c*/ 	.byte	0x04, 0x10
        /*004e*/ 	.short	(.L_21 - .L_20)
.L_20:
        /*0050*/ 	.word	0x00000020
        /*0054*/ 	.word	0x00000001
        /*0058*/ 	.word	0x00000001


	//----- nvinfo : EIATTR_CBANK_PARAM_SIZE
	.align		4
.L_21:
        /*005c*/ 	.byte	0x03, 0x19
        /*005e*/ 	.short	0x0014


	//----- nvinfo : EIATTR_PARAM_CBANK
	.align		4
        /*0060*/ 	.byte	0x04, 0x0a
        /*0062*/ 	.short	(.L_23 - .L_22)
	.align		4
.L_22:
        /*0064*/ 	.word	index@(.nv.constant0.triton_poi_fused__weight_norm_interface_5)
        /*0068*/ 	.short	0x0210
        /*006a*/ 	.short	0x0014


	//----- nvinfo : EIATTR_SW_WAR
	.align		4
.L_23:
        /*006c*/ 	.byte	0x04, 0x36
        /*006e*/ 	.short	(.L_25 - .L_24)
.L_24:
        /*0070*/ 	.word	0x00000008
.L_25:


//--------------------- .nv.callgraph             --------------------------
	.section	.nv.callgraph,"",@"SHT_CUDA_CALLGRAPH"
	.align	4
	.sectionentsize	8
	.align		4
        /*0000*/ 	.word	0x00000000
	.align		4
        /*0004*/ 	.word	0xffffffff
	.align		4
        /*0008*/ 	.word	0x00000000
	.align		4
        /*000c*/ 	.word	0xfffffffe
	.align		4
        /*0010*/ 	.word	0x00000000
	.align		4
        /*0014*/ 	.word	0xfffffffd
	.align		4
        /*0018*/ 	.word	0x00000000
	.align		4
        /*001c*/ 	.word	0xfffffffc


//--------------------- .nv.constant4             --------------------------
	.section	.nv.constant4,"a",@progbits
	.align	8
	.align		8
.nv.constant4:
        /*0000*/ 	.dword	_$_str
	.align		8
        /*0008*/ 	.dword	_$_str_$_2


//--------------------- .text.triton_poi_fused__weight_norm_interface_5 --------------------------
	.section	.text.triton_poi_fused__weight_norm_interface_5,"ax",@progbits
	.align	128
        .global         triton_poi_fused__weight_norm_interface_5
        .type           triton_poi_fused__weight_norm_interface_5,@function
        .size           triton_poi_fused__weight_norm_interface_5,(.L_x_1 - triton_poi_fused__weight_norm_interface_5)
        .other          triton_poi_fused__weight_norm_interface_5,@"STO_CUDA_ENTRY STV_DEFAULT"
triton_poi_fused__weight_norm_interface_5:
.text.triton_poi_fused__weight_norm_interface_5:
[----:B------:R-:W0:Y:S02]  /*0000*/  LDC R1, c[0x0][0x28] ;  /* 0x00000a00ff017b82 */ /* 0x000e240000000800 */
[----:B------:R-:W1:Y:S01]  /*0010*/  S2R R4, SR_TID.X ;  /* 0x0000000000047919 */ /* 0x000e620000002100 */
[----:B------:R-:W2:Y:S01]  /*0020*/  LDC.64 R2, c[0x0][0x210] ;  /* 0x00008400ff027b82 */ /* 0x000ea20000000a00 */
[----:B------:R-:W-:Y:S01]  /*0030*/  HFMA2.MMA R6, -RZ, RZ, 0, 0 ;  /* 0x00000000ff067435 */ /* 0x000fe200000001ff */
[----:B------:R-:W-:Y:S01]  /*0040*/  ULDC.64 UR4, c[0x0][0x208] ;  /* 0x0000820000047ab9 */ /* 0x000fe20000000a00 */
[----:B------:R-:W3:Y:S01]  /*0050*/  S2R R7, SR_CTAID.X ;  /* 0x0000000000077919 */ /* 0x000ee20000002500 */
[----:B-1----:R-:W-:-:S05]  /*0060*/  LOP3.LUT R0, R4, 0x1, RZ, 0xc0, !PT ;  /* 0x0000000104007812 */ /* 0x002fca00078ec0ff */
[----:B---3--:R-:W-:Y:S01]  /*0070*/  IMAD R7, R7, 0x2, R0 ;  /* 0x0000000207077824 */ /* 0x008fe200078e0200 */
[----:B------:R-:W-:-:S03]  /*0080*/  MOV R0, RZ ;  /* 0x000000ff00007202 */ /* 0x000fc60000000f00 */
[C---:B------:R-:W-:Y:S01]  /*0090*/  IMAD.SHL.U32 R5, R7.reuse, 0x2, RZ ;  /* 0x0000000207057824 */ /* 0x040fe200078e00ff */
[----:B------:R-:W-:-:S03]  /*00a0*/  ISETP.GE.AND P0, PT, R7, 0x2, PT ;  /* 0x000000020700780c */ /* 0x000fc60003f06270 */
[----:B--2---:R-:W-:-:S10]  /*00b0*/  IMAD.WIDE R2, R5, 0x4, R2 ;  /* 0x0000000405027825 */ /* 0x004fd400078e0202 */
[----:B------:R-:W2:Y:S04]  /*00c0*/  @!P0 LDG.E.EL R6, desc[UR4][R2.64+0x4] ;  /* 0x0000040402068981 */ /* 0x000ea8000c2e1900 */
[----:B------:R-:W3:Y:S01]  /*00d0*/  @!P0 LDG.E.EL R0, desc[UR4][R2.64] ;  /* 0x0000000402008981 */ /* 0x000ee2000c2e1900 */
[----:B------:R-:W-:Y:S02]  /*00e0*/  LOP3.LUT P0, RZ, R4, 0x1e, RZ, 0xc0, !PT ;  /* 0x0000001e04ff7812 */ /* 0x000fe4000780c0ff */
[----:B------:R-:W1:Y:S02]  /*00f0*/  LDC.64 R4, c[0x0][0x218] ;  /* 0x00008600ff047b82 */ /* 0x000e640000000a00 */
[----:B------:R-:W-:Y:S01]  /*0100*/  ISETP.LT.AND P0, PT, R7, 0x2, !P0 ;  /* 0x000000020700780c */ /* 0x000fe20004701270 */
[----:B--2---:R-:W-:-:S04]  /*0110*/  FMUL R9, R6, R6 ;  /* 0x0000000606097220 */ /* 0x004fc80000400000 */
[----:B---3--:R-:W-:-:S08]  /*0120*/  FFMA R9, R0, R0, R9 ;  /* 0x0000000000097223 */ /* 0x008fd00000000009 */
[----:B-1----:R-:W-:Y:S05]  /*0130*/  @!P0 EXIT ;  /* 0x000000000000894d */ /* 0x002fea0003800000 */
[----:B------:R-:W0:Y:S01]  /*0140*/  MUFU.SQRT R9, R9 ;  /* 0x0000000900097308 */ /* 0x000e220000002000 */
[----:B------:R-:W-:-:S05]  /*0150*/  IMAD.WIDE R2, R7, 0x4, R4 ;  /* 0x0000000407027825 */ /* 0x000fca00078e0204 */
[----:B0-----:R-:W-:Y:S01]  /*0160*/  STG.E desc[UR4][R2.64], R9 ;  /* 0x0000000902007986 */ /* 0x001fe2000c101904 */
[----:B------:R-:W-:Y:S05]  /*0170*/  EXIT ;  /* 0x000000000000794d */ /* 0x000fea0003800000 */
.L_x_0:
[----:B------:R-:W-:-:S00]  /*0180*/  BRA `(.L_x_0) ;  /* 0xfffffffc00fc7947 */ /* 0x000fc0000383ffff */
[----:B------:R-:W-:-:S00]  /*0190*/  NOP ;  /* 0x0000000000007918 */ /* 0x000fc00000000000 */
        /* <DEDUP_REMOVED lines=14> */
.L_x_1:


//--------------------- .nv.global.init           --------------------------
	.section	.nv.global.init,"aw",@progbits
.nv.global.init:
	.type		_$_str,@object
	.size		_$_str,(_$_str_$_2 - _$_str)
_$_str:
        /*0000*/ 	.byte	0x5f, 0x5f, 0x43, 0x55, 0x44, 0x41, 0x5f, 0x46, 0x54, 0x5a, 0x00
	.type		_$_str_$_2,@object
	.size		_$_str_$_2,(.L_1 - _$_str_$_2)
_$_str_$_2:
        /*000b*/ 	.byte	0x5f, 0x5f, 0x43, 0x55, 0x44, 0x41, 0x5f, 0x50, 0x52, 0x45, 0x43, 0x5f, 0x53, 0x51, 0x52, 0x54
        /*001b*/ 	.byte	0x00
.L_1:


//--------------------- .nv.constant0.triton_poi_fused__weight_norm_interface_5 --------------------------
	.section	.nv.constant0.triton_poi_fused__weight_norm_interface_5,"a",@progbits
	.sectionflags	@""
	.align	4
.nv.constant0.triton_poi_fused__weight_norm_interface_5:
	.zero		548
